//
// Generated by NVIDIA NVVM Compiler
//
// Compiler Build ID: CL-36424714
// Cuda compilation tools, release 13.0, V13.0.88
// Based on NVVM 20.0.0
//

.version 9.0
.target sm_100
.address_size 64

	// .globl	_Z6kernelv
.extern .func  (.param .b32 func_retval0) vprintf
(
	.param .b64 vprintf_param_0,
	.param .b64 vprintf_param_1
)
;
.global .align 1 .b8 $str[13] = {72, 101, 108, 108, 111, 32, 87, 111, 114, 108, 100, 10};

.visible .entry _Z6kernelv()
{
	.reg .b32 	%r<5>;
	.reg .b64 	%rd<3>;

	mov.u64 	%rd1, $str;
	cvta.global.u64 	%rd2, %rd1;
	{ // callseq 0, 0
	.param .b64 param0;
	st.param.b64 	[param0], %rd2;
	.param .b64 param1;
	st.param.b64 	[param1], 0;
	.param .b32 retval0;
	call.uni (retval0), 
	vprintf, 
	(
	param0, 
	param1
	);
	ld.param.b32 	%r1, [retval0];
	} // callseq 0
	{ // callseq 1, 0
	.param .b64 param0;
	st.param.b64 	[param0], %rd2;
	.param .b64 param1;
	st.param.b64 	[param1], 0;
	.param .b32 retval0;
	call.uni (retval0), 
	vprintf, 
	(
	param0, 
	param1
	);
	ld.param.b32 	%r3, [retval0];
	} // callseq 1
	ret;

}


// ===== COMPILED SASS (sm_100) =====

	.target	sm_100

	.elftype	@"ET_EXEC"


//--------------------- .note.nv.tkinfo           --------------------------
	.section	.note.nv.tkinfo,"",@"SHT_NOTE"
	.sectionflags	@"SHF_NOTE_NV_TKINFO"
	.tkinfo
        /*0018*/ 	.word	0x00000002
        /*0030*/ 	.string	""
        /*0030*/ 	.string	"ptxas"
        /*0030*/ 	.string	"Cuda compilation tools, release 13.0, V13.0.88"
        /*0030*/ 	.string	"Build cuda_13.0.r13.0/compiler.36424714_0"
        /*0030*/ 	.string	"-arch sm_100 -m 64 "



//--------------------- .note.nv.cuinfo           --------------------------
	.section	.note.nv.cuinfo,"",@"SHT_NOTE"
	.sectionflags	@"SHF_NOTE_NV_CUINFO"
        /*0018*/ 	.short	0x0002
        /*001a*/ 	.short	0x0064
        /*001c*/ 	.short	0x0082
	.zero		2


//--------------------- .nv.info                  --------------------------
	.section	.nv.info,"",@"SHT_CUDA_INFO"
	.align	4


	//----- nvinfo : EIATTR_REGCOUNT
	.align		4
        /*0000*/ 	.byte	0x04, 0x2f
        /*0002*/ 	.short	(.L_2 - .L_1)
	.align		4
.L_1:
        /*0004*/ 	.word	index@(_Z6kernelv)
        /*0008*/ 	.word	0x00000018


	//----- nvinfo : EIATTR_FRAME_SIZE
	.align		4
.L_2:
        /*000c*/ 	.byte	0x04, 0x11
        /*000e*/ 	.short	(.L_4 - .L_3)
	.align		4
.L_3:
        /*0010*/ 	.word	index@(_Z6kernelv)
        /*0014*/ 	.word	0x00000000


	//----- nvinfo : EIATTR_MIN_STACK_SIZE
	.align		4
.L_4:
        /*0018*/ 	.byte	0x04, 0x12
        /*001a*/ 	.short	(.L_6 - .L_5)
	.align		4
.L_5:
        /*001c*/ 	.word	index@(_Z6kernelv)
        /*0020*/ 	.word	0x00000000
.L_6:


//--------------------- .nv.compat                --------------------------
	.section	.nv.compat,"",@"SHT_CUDA_COMPAT_INFO"
	.align	4
        /*0000*/ 	.byte	0x02, 0x09, 0x00, 0x00, 0x02, 0x02, 0x01, 0x00, 0x02, 0x05, 0x05, 0x00, 0x03, 0x07, 0x01, 0x01
        /*0010*/ 	.byte	0x02, 0x03, 0x00, 0x00, 0x02, 0x06, 0x01, 0x00, 0x04, 0x0b, 0x08, 0x00, 0x09, 0x00, 0x00, 0x00
        /*0020*/ 	.byte	0x00, 0x00, 0x00, 0x00


//--------------------- .nv.info._Z6kernelv       --------------------------
	.section	.nv.info._Z6kernelv,"",@"SHT_CUDA_INFO"
	.sectionflags	@""
	.align	4


	//----- nvinfo : EIATTR_CUDA_API_VERSION
	.align		4
        /*0000*/ 	.byte	0x04, 0x37
        /*0002*/ 	.short	(.L_8 - .L_7)
.L_7:
        /*0004*/ 	.word	0x00000082


	//----- nvinfo : EIATTR_SPARSE_MMA_MASK
	.align		4
.L_8:
        /*0008*/ 	.byte	0x03, 0x50
        /*000a*/ 	.short	0x0000


	//----- nvinfo : EIATTR_MAXREG_COUNT
	.align		4
        /*000c*/ 	.byte	0x03, 0x1b
        /*000e*/ 	.short	0x00ff


	//----- nvinfo : EIATTR_EXTERNS
	.align		4
        /*0010*/ 	.byte	0x04, 0x0f
        /*0012*/ 	.short	(.L_10 - .L_9)


	//   ....[0]....
	.align		4
.L_9:
        /*0014*/ 	.word	index@(vprintf)


	//----- nvinfo : EIATTR_MERCURY_ISA_VERSION
	.align		4
.L_10:
        /*0018*/ 	.byte	0x03, 0x5f
        /*001a*/ 	.short	0x0101


	//----- nvinfo : EIATTR_VRC_CTA_INIT_COUNT
	.align		4
        /*001c*/ 	.byte	0x02, 0x4a
	.zero		1
	.zero		1


	//----- nvinfo : EIATTR_SYSCALL_OFFSETS
	.align		4
        /*0020*/ 	.byte	0x04, 0x46
        /*0022*/ 	.short	(.L_12 - .L_11)


	//   ....[0]....
.L_11:
        /*0024*/ 	.word	0x00000080


	//   ....[1]....
        /*0028*/ 	.word	0x000000f0


	//----- nvinfo : EIATTR_EXIT_INSTR_OFFSETS
	.align		4
.L_12:
        /*002c*/ 	.byte	0x04, 0x1c
        /*002e*/ 	.short	(.L_14 - .L_13)


	//   ....[0]....
.L_13:
        /*0030*/ 	.word	0x00000100


	//----- nvinfo : EIATTR_SW_WAR
	.align		4
.L_14:
        /*0034*/ 	.byte	0x04, 0x36
        /*0036*/ 	.short	(.L_16 - .L_15)
.L_15:
        /*0038*/ 	.word	0x00000008
.L_16:


//--------------------- .nv.callgraph             --------------------------
	.section	.nv.callgraph,"",@"SHT_CUDA_CALLGRAPH"
	.align	4
	.sectionentsize	8
	.align		4
        /*0000*/ 	.word	0x00000000
	.align		4
        /*0004*/ 	.word	0xffffffff
	.align		4
        /*0008*/ 	.word	index@(_Z6kernelv)
	.align		4
        /*000c*/ 	.word	index@(vprintf)
	.align		4
        /*0010*/ 	.word	0x00000000
	.align		4
        /*0014*/ 	.word	0xfffffffe
	.align		4
        /*0018*/ 	.word	0x00000000
	.align		4
        /*001c*/ 	.word	0xfffffffd
	.align		4
        /*0020*/ 	.word	0x00000000
	.align		4
        /*0024*/ 	.word	0xfffffffc


//--------------------- .nv.constant4             --------------------------
	.section	.nv.constant4,"a",@progbits
	.align	8
	.align		8
.nv.constant4:
        /*0000*/ 	.dword	vprintf
	.align		8
        /*0008*/ 	.dword	$str


//--------------------- .text._Z6kernelv          --------------------------
	.section	.text._Z6kernelv,"ax",@progbits
	.align	128
        .global         _Z6kernelv
        .type           _Z6kernelv,@function
        .size           _Z6kernelv,(.L_x_3 - _Z6kernelv)
        .other          _Z6kernelv,@"STO_CUDA_ENTRY STV_DEFAULT"
_Z6kernelv:
.text._Z6kernelv:
[----:B------:R-:W0:Y:S01]  /*0000*/  LDC R1, c[0x0][0x37c] ;  /* 0x0000df00ff017b82 */ /* 0x000e220000000800 */
[----:B------:R-:W-:Y:S01]  /*0010*/  MOV R2, 0x0 ;  /* 0x0000000000027802 */ /* 0x000fe20000000f00 */
[----:B------:R-:W1:Y:S01]  /*0020*/  LDCU.64 UR4, c[0x4][0x8] ;  /* 0x01000100ff0477ac */ /* 0x000e620008000a00 */
[----:B------:R-:W-:-:S05]  /*0030*/  CS2R R6, SRZ ;  /* 0x0000000000067805 */ /* 0x000fca000001ff00 */
[----:B------:R2:W3:Y:S01]  /*0040*/  LDC.64 R8, c[0x4][R2] ;  /* 0x0100000002087b82 */ /* 0x0004e20000000a00 */
[----:B-1----:R-:W-:Y:S02]  /*0050*/  IMAD.U32 R4, RZ, RZ, UR4 ;  /* 0x00000004ff047e24 */ /* 0x002fe4000f8e00ff */
[----:B--2---:R-:W-:-:S07]  /*0060*/  IMAD.U32 R5, RZ, RZ, UR5 ;  /* 0x00000005ff057e24 */ /* 0x004fce000f8e00ff */
[----:B------:R-:W-:-:S07]  /*0070*/  LEPC R20, `(.L_x_0) ;  /* 0x000000001014794e */ /* 0x000fce0000000000 */
[----:B0--3--:R-:W-:Y:S05]  /*0080*/  CALL.ABS.NOINC R8 ;  /* 0x0000000008007343 */ /* 0x009fea0003c00000 */
.L_x_0:
[----:B------:R-:W0:Y:S01]  /*0090*/  LDC.64 R2, c[0x4][R2] ;  /* 0x0100000002027b82 */ /* 0x000e220000000a00 */
[----:B------:R-:W1:Y:S01]  /*00a0*/  LDCU.64 UR4, c[0x4][0x8] ;  /* 0x01000100ff0477ac */ /* 0x000e620008000a00 */
[----:B------:R-:W-:Y:S01]  /*00b0*/  CS2R R6, SRZ ;  /* 0x0000000000067805 */ /* 0x000fe2000001ff00 */
[----:B-1----:R-:W-:Y:S02]  /*00c0*/  IMAD.U32 R4, RZ, RZ, UR4 ;  /* 0x00000004ff047e24 */ /* 0x002fe4000f8e00ff */
[----:B------:R-:W-:-:S07]  /*00d0*/  IMAD.U32 R5, RZ, RZ, UR5 ;  /* 0x00000005ff057e24 */ /* 0x000fce000f8e00ff */
[----:B------:R-:W-:-:S07]  /*00e0*/  LEPC R20, `(.L_x_1) ;  /* 0x000000001014794e */ /* 0x000fce0000000000 */
[----:B0-----:R-:W-:Y:S05]  /*00f0*/  CALL.ABS.NOINC R2 ;  /* 0x0000000002007343 */ /* 0x001fea0003c00000 */
.L_x_1:
[----:B------:R-:W-:Y:S05]  /*0100*/  EXIT ;  /* 0x000000000000794d */ /* 0x000fea0003800000 */
.L_x_2:
[----:B------:R-:W-:-:S00]  /*0110*/  BRA `(.L_x_2) ;  /* 0xfffffffc00fc7947 */ /* 0x000fc0000383ffff */
[----:B------:R-:W-:-:S00]  /*0120*/  NOP ;  /* 0x0000000000007918 */ /* 0x000fc00000000000 */
        /* <DEDUP_REMOVED lines=13> */
.L_x_3:


//--------------------- .nv.global.init           --------------------------
	.section	.nv.global.init,"aw",@progbits
.nv.global.init:
	.type		$str,@object
	.size		$str,(.L_0 - $str)
$str:
        /*0000*/ 	.byte	0x48, 0x65, 0x6c, 0x6c, 0x6f, 0x20, 0x57, 0x6f, 0x72, 0x6c, 0x64, 0x0a, 0x00
.L_0:


//--------------------- .nv.shared.reserved.0     --------------------------
	.section	.nv.shared.reserved.0,"aw",@nobits
	.weak		__nv_reservedSMEM_offset_0_alias
	.size		__nv_reservedSMEM_offset_0_alias, 0, 64
	.other		__nv_reservedSMEM_offset_0_alias,@"STO_CUDA_RESERVED_SHARED STV_DEFAULT"
__nv_reservedSMEM_offset_0_alias:
	.zero		0
	.zero		64


//--------------------- .nv.constant0._Z6kernelv  --------------------------
	.section	.nv.constant0._Z6kernelv,"a",@progbits
	.sectionflags	@""
	.align	4
.nv.constant0._Z6kernelv:
	.zero		896


//--------------------- SYMBOLS --------------------------

	.type		.nv.reservedSmem.offset0,@object
	.size		.nv.reservedSmem.offset0,0x4
	.type		vprintf,@function
